	.headerflags	@"EF_CUDA_TEXMODE_UNIFIED EF_CUDA_64BIT_ADDRESS EF_CUDA_ACCELERATORS EF_CUDA_SM90 EF_CUDA_VIRTUAL_SM(EF_CUDA_SM90)"
	.elftype	@"ET_EXEC"


//--------------------- .nv.info                  --------------------------
	.section	.nv.info,"",@"SHT_CUDA_INFO"
	.align	4


	//----- nvinfo : EIATTR_REGCOUNT
	.align		4
        /*0000*/ 	.byte	0x04, 0x2f
        /*0002*/ 	.short	(.L_1 - .L_0)
	.align		4
.L_0:
        /*0004*/ 	.word	index@(triton_poi_fused_convolution_leaky_relu_18)
        /*0008*/ 	.word	0x00000014


	//----- nvinfo : EIATTR_MIN_STACK_SIZE
	.align		4
.L_1:
        /*000c*/ 	.byte	0x04, 0x12
        /*000e*/ 	.short	(.L_3 - .L_2)
	.align		4
.L_2:
        /*0010*/ 	.word	index@(triton_poi_fused_convolution_leaky_relu_18)
        /*0014*/ 	.word	0x00000000


	//----- nvinfo : EIATTR_FRAME_SIZE
	.align		4
.L_3:
        /*0018*/ 	.byte	0x04, 0x11
        /*001a*/ 	.short	(.L_5 - .L_4)
	.align		4
.L_4:
        /*001c*/ 	.word	index@(triton_poi_fused_convolution_leaky_relu_18)
        /*0020*/ 	.word	0x00000000


	//----- nvinfo : EIATTR_MIN_STACK_SIZE
	.align		4
.L_5:
        /*0024*/ 	.byte	0x04, 0x12
        /*0026*/ 	.short	(.L_7 - .L_6)
	.align		4
.L_6:
        /*0028*/ 	.word	index@(triton_poi_fused_convolution_leaky_relu_18)
        /*002c*/ 	.word	0x00000000
.L_7:


//--------------------- .nv.info.triton_poi_fused_convolution_leaky_relu_18 --------------------------
	.section	.nv.info.triton_poi_fused_convolution_leaky_relu_18,"",@"SHT_CUDA_INFO"
	.sectionflags	@""
	.align	4


	//----- nvinfo : EIATTR_CUDA_API_VERSION
	.align		4
        /*0000*/ 	.byte	0x04, 0x37
        /*0002*/ 	.short	(.L_9 - .L_8)
.L_8:
        /*0004*/ 	.word	0x0000007c


	//----- nvinfo : EIATTR_KPARAM_INFO
	.align		4
.L_9:
        /*0008*/ 	.byte	0x04, 0x17
        /*000a*/ 	.short	(.L_11 - .L_10)
.L_10:
        /*000c*/ 	.word	0x00000000
        /*0010*/ 	.short	0x0005
        /*0012*/ 	.short	0x0028
        /*0014*/ 	.byte	0x00, 0xf0, 0x11, 0x00


	//----- nvinfo : EIATTR_KPARAM_INFO
	.align		4
.L_11:
        /*0018*/ 	.byte	0x04, 0x17
        /*001a*/ 	.short	(.L_13 - .L_12)
.L_12:
        /*001c*/ 	.word	0x00000000
        /*0020*/ 	.short	0x0004
        /*0022*/ 	.short	0x0020
        /*0024*/ 	.byte	0x00, 0xf4, 0x21, 0x00


	//----- nvinfo : EIATTR_KPARAM_INFO
	.align		4
.L_13:
        /*0028*/ 	.byte	0x04, 0x17
        /*002a*/ 	.short	(.L_15 - .L_14)
.L_14:
        /*002c*/ 	.word	0x00000000
        /*0030*/ 	.short	0x0003
        /*0032*/ 	.short	0x0018
        /*0034*/ 	.byte	0x00, 0xf4, 0x21, 0x00


	//----- nvinfo : EIATTR_KPARAM_INFO
	.align		4
.L_15:
        /*0038*/ 	.byte	0x04, 0x17
        /*003a*/ 	.short	(.L_17 - .L_16)
.L_16:
        /*003c*/ 	.word	0x00000000
        /*0040*/ 	.short	0x0002
        /*0042*/ 	.short	0x0010
        /*0044*/ 	.byte	0x00, 0xf4, 0x21, 0x00


	//----- nvinfo : EIATTR_KPARAM_INFO
	.align		4
.L_17:
        /*0048*/ 	.byte	0x04, 0x17
        /*004a*/ 	.short	(.L_19 - .L_18)
.L_18:
        /*004c*/ 	.word	0x00000000
        /*0050*/ 	.short	0x0001
        /*0052*/ 	.short	0x0008
        /*0054*/ 	.byte	0x00, 0xf4, 0x21, 0x00


	//----- nvinfo : EIATTR_KPARAM_INFO
	.align		4
.L_19:
        /*0058*/ 	.byte	0x04, 0x17
        /*005a*/ 	.short	(.L_21 - .L_20)
.L_20:
        /*005c*/ 	.word	0x00000000
        /*0060*/ 	.short	0x0000
        /*0062*/ 	.short	0x0000
        /*0064*/ 	.byte	0x00, 0xf4, 0x21, 0x00


	//----- nvinfo : EIATTR_SPARSE_MMA_MASK
	.align		4
.L_21:
        /*0068*/ 	.byte	0x03, 0x50
        /*006a*/ 	.short	0x0000


	//----- nvinfo : EIATTR_MAXREG_COUNT
	.align		4
        /*006c*/ 	.byte	0x03, 0x1b
        /*006e*/ 	.short	0x00ff


	//----- nvinfo : EIATTR_EXIT_INSTR_OFFSETS
	.align		4
        /*0070*/ 	.byte	0x04, 0x1c
        /*0072*/ 	.short	(.L_23 - .L_22)


	//   ....[0]....
.L_22:
        /*0074*/ 	.word	0x00000270


	//----- nvinfo : EIATTR_REQNTID
	.align		4
.L_23:
        /*0078*/ 	.byte	0x04, 0x10
        /*007a*/ 	.short	(.L_25 - .L_24)
.L_24:
        /*007c*/ 	.word	0x00000080
        /*0080*/ 	.word	0x00000001
        /*0084*/ 	.word	0x00000001


	//----- nvinfo : EIATTR_CBANK_PARAM_SIZE
	.align		4
.L_25:
        /*0088*/ 	.byte	0x03, 0x19
        /*008a*/ 	.short	0x002c


	//----- nvinfo : EIATTR_PARAM_CBANK
	.align		4
        /*008c*/ 	.byte	0x04, 0x0a
        /*008e*/ 	.short	(.L_27 - .L_26)
	.align		4
.L_26:
        /*0090*/ 	.word	index@(.nv.constant0.triton_poi_fused_convolution_leaky_relu_18)
        /*0094*/ 	.short	0x0210
        /*0096*/ 	.short	0x002c


	//----- nvinfo : EIATTR_SW_WAR
	.align		4
.L_27:
        /*0098*/ 	.byte	0x04, 0x36
        /*009a*/ 	.short	(.L_29 - .L_28)
.L_28:
        /*009c*/ 	.word	0x00000008
.L_29:


//--------------------- .nv.callgraph             --------------------------
	.section	.nv.callgraph,"",@"SHT_CUDA_CALLGRAPH"
	.align	4
	.sectionentsize	8
	.align		4
        /*0000*/ 	.word	0x00000000
	.align		4
        /*0004*/ 	.word	0xffffffff
	.align		4
        /*0008*/ 	.word	0x00000000
	.align		4
        /*000c*/ 	.word	0xfffffffe
	.align		4
        /*0010*/ 	.word	0x00000000
	.align		4
        /*0014*/ 	.word	0xfffffffd
	.align		4
        /*0018*/ 	.word	0x00000000
	.align		4
        /*001c*/ 	.word	0xfffffffc


//--------------------- .text.triton_poi_fused_convolution_leaky_relu_18 --------------------------
	.section	.text.triton_poi_fused_convolution_leaky_relu_18,"ax",@progbits
	.align	128
        .global         triton_poi_fused_convolution_leaky_relu_18
        .type           triton_poi_fused_convolution_leaky_relu_18,@function
        .size           triton_poi_fused_convolution_leaky_relu_18,(.L_x_1 - triton_poi_fused_convolution_leaky_relu_18)
        .other          triton_poi_fused_convolution_leaky_relu_18,@"STO_CUDA_ENTRY STV_DEFAULT"
triton_poi_fused_convolution_leaky_relu_18:
.text.triton_poi_fused_convolution_leaky_relu_18:
[----:B------:R-:W-:Y:S01]  /*0000*/  LDC R1, c[0x0][0x28] ;  /* 0x00000a00ff017b82 */ /* 0x000fe20000000800 */
[----:B------:R-:W1:Y:S07]  /*0010*/  S2R R0, SR_TID.X ;  /* 0x0000000000007919 */ /* 0x000e6e0000002100 */
[----:B------:R-:W2:Y:S01]  /*0020*/  LDC.64 R4, c[0x0][0x220] ;  /* 0x00008800ff047b82 */ /* 0x000ea20000000a00 */
[----:B------:R-:W-:Y:S01]  /*0030*/  ULDC.64 UR4, c[0x0][0x208] ;  /* 0x0000820000047ab9 */ /* 0x000fe20000000a00 */
[----:B------:R-:W-:Y:S01]  /*0040*/  ULDC.64 UR6, c[0x0][0x228] ;  /* 0x00008a0000067ab9 */ /* 0x000fe20000000a00 */
[----:B------:R-:W3:Y:S01]  /*0050*/  S2R R11, SR_CTAID.X ;  /* 0x00000000000b7919 */ /* 0x000ee20000002500 */
[----:B------:R-:W-:-:S04]  /*0060*/  ULDC.64 UR8, c[0x0][0x230] ;  /* 0x00008c0000087ab9 */ /* 0x000fc80000000a00 */
[----:B------:R-:W4:Y:S08]  /*0070*/  LDC.64 R2, c[0x0][0x210] ;  /* 0x00008400ff027b82 */ /* 0x000f300000000a00 */
[----:B------:R-:W5:Y:S01]  /*0080*/  LDC.64 R6, c[0x0][0x218] ;  /* 0x00008600ff067b82 */ /* 0x000f620000000a00 */
[----:B-1----:R-:W-:Y:S02]  /*0090*/  LOP3.LUT R0, R0, 0x7f, RZ, 0xc0, !PT ;  /* 0x0000007f00007812 */ /* 0x002fe400078ec0ff */
[----:B---3--:R-:W-:-:S03]  /*00a0*/  SHF.R.S32.HI R8, RZ, 0x18, R11 ;  /* 0x00000018ff087819 */ /* 0x008fc6000001140b */
[----:B------:R-:W-:Y:S01]  /*00b0*/  IMAD R11, R11, 0x80, R0 ;  /* 0x000000800b0b7824 */ /* 0x000fe200078e0200 */
[----:B------:R-:W-:-:S03]  /*00c0*/  SGXT R0, R8, 0x1 ;  /* 0x000000010800781a */ /* 0x000fc60000000200 */
[----:B----4-:R-:W-:Y:S01]  /*00d0*/  IMAD.WIDE R2, R11, 0x4, R2 ;  /* 0x000000040b027825 */ /* 0x010fe200078e0202 */
[----:B------:R-:W-:-:S03]  /*00e0*/  LEA.HI R0, R0, R11, RZ, 0xa ;  /* 0x0000000b00007211 */ /* 0x000fc600078f50ff */
[----:B-----5:R-:W-:Y:S01]  /*00f0*/  IMAD.WIDE R6, R11, 0x4, R6 ;  /* 0x000000040b067825 */ /* 0x020fe200078e0206 */
[----:B------:R-:W-:-:S04]  /*0100*/  LOP3.LUT R0, R0, 0xfffffc00, RZ, 0xc0, !PT ;  /* 0xfffffc0000007812 */ /* 0x000fc800078ec0ff */
[----:B------:R-:W3:Y:S01]  /*0110*/  LDG.E R12, desc[UR4][R6.64] ;  /* 0x00000004060c7981 */ /* 0x000ee2000c1e1900 */
[----:B------:R-:W-:-:S03]  /*0120*/  IMAD.IADD R9, R11, 0x1, -R0 ;  /* 0x000000010b097824 */ /* 0x000fc600078e0a00 */
[----:B------:R-:W4:Y:S01]  /*0130*/  LDG.E R0, desc[UR4][R2.64] ;  /* 0x0000000402007981 */ /* 0x000f22000c1e1900 */
[----:B--2---:R-:W-:-:S06]  /*0140*/  IMAD.WIDE R4, R9, 0x4, R4 ;  /* 0x0000000409047825 */ /* 0x004fcc00078e0204 */
[----:B------:R-:W4:Y:S01]  /*0150*/  LDG.E.EL R5, desc[UR4][R4.64] ;  /* 0x0000000404057981 */ /* 0x000f22000c2e1900 */
[----:B------:R-:W-:Y:S02]  /*0160*/  SHF.R.S32.HI R14, RZ, 0x1f, R11 ;  /* 0x0000001fff0e7819 */ /* 0x000fe4000001140b */
[----:B------:R-:W-:Y:S02]  /*0170*/  IADD3 R8, P2, R11, UR6, RZ ;  /* 0x000000060b087c10 */ /* 0x000fe4000ff5e0ff */
[----:B------:R-:W-:Y:S02]  /*0180*/  IADD3 R10, P3, R11, UR8, RZ ;  /* 0x000000080b0a7c10 */ /* 0x000fe4000ff7e0ff */
[----:B------:R-:W-:Y:S02]  /*0190*/  IADD3.X R9, R14, UR7, RZ, P2, !PT ;  /* 0x000000070e097c10 */ /* 0x000fe400097fe4ff */
[----:B------:R-:W-:Y:S02]  /*01a0*/  IADD3.X R11, R14, UR9, RZ, P3, !PT ;  /* 0x000000090e0b7c10 */ /* 0x000fe40009ffe4ff */
[----:B----4-:R-:W-:-:S02]  /*01b0*/  FSETP.GT.AND P0, PT, R0, -R5, PT ;  /* 0x800000050000720b */ /* 0x010fc40003f04000 */
[C---:B---3--:R-:W-:Y:S01]  /*01c0*/  FSETP.GT.AND P1, PT, R5.reuse, -R12, PT ;  /* 0x8000000c0500720b */ /* 0x048fe20003f24000 */
[----:B------:R-:W-:Y:S01]  /*01d0*/  FADD R13, R0, R5 ;  /* 0x00000005000d7221 */ /* 0x000fe20000000000 */
[----:B------:R-:W-:Y:S01]  /*01e0*/  FADD R5, R5, R12 ;  /* 0x0000000c05057221 */ /* 0x000fe20000000000 */
[----:B------:R-:W-:Y:S02]  /*01f0*/  SEL R15, RZ, 0x1, !P0 ;  /* 0x00000001ff0f7807 */ /* 0x000fe40004000000 */
[----:B------:R-:W-:-:S06]  /*0200*/  SEL R17, RZ, 0x1, !P1 ;  /* 0x00000001ff117807 */ /* 0x000fcc0004800000 */
[----:B------:R-:W-:Y:S02]  /*0210*/  @!P0 FMUL R13, R13, 0.10000000149011611938 ;  /* 0x3dcccccd0d0d8820 */ /* 0x000fe40000400000 */
[----:B------:R-:W-:Y:S01]  /*0220*/  @!P1 FMUL R5, R5, 0.10000000149011611938 ;  /* 0x3dcccccd05059820 */ /* 0x000fe20000400000 */
[----:B------:R-:W-:Y:S04]  /*0230*/  STG.E.U8 desc[UR4][R8.64], R15 ;  /* 0x0000000f08007986 */ /* 0x000fe8000c101104 */
[----:B------:R-:W-:Y:S04]  /*0240*/  STG.E desc[UR4][R2.64], R13 ;  /* 0x0000000d02007986 */ /* 0x000fe8000c101904 */
[----:B------:R-:W-:Y:S04]  /*0250*/  STG.E.U8 desc[UR4][R10.64], R17 ;  /* 0x000000110a007986 */ /* 0x000fe8000c101104 */
[----:B------:R-:W-:Y:S01]  /*0260*/  STG.E desc[UR4][R6.64], R5 ;  /* 0x0000000506007986 */ /* 0x000fe2000c101904 */
[----:B------:R-:W-:Y:S05]  /*0270*/  EXIT ;  /* 0x000000000000794d */ /* 0x000fea0003800000 */
.L_x_0:
[----:B------:R-:W-:-:S00]  /*0280*/  BRA `(.L_x_0) ;  /* 0xfffffffc00fc7947 */ /* 0x000fc0000383ffff */
[----:B------:R-:W-:-:S00]  /*0290*/  NOP ;  /* 0x0000000000007918 */ /* 0x000fc00000000000 */
        /* <DEDUP_REMOVED lines=14> */
.L_x_1:


//--------------------- .nv.constant0.triton_poi_fused_convolution_leaky_relu_18 --------------------------
	.section	.nv.constant0.triton_poi_fused_convolution_leaky_relu_18,"a",@progbits
	.sectionflags	@""
	.align	4
.nv.constant0.triton_poi_fused_convolution_leaky_relu_18:
	.zero		572
